	.headerflags	@"EF_CUDA_TEXMODE_UNIFIED EF_CUDA_64BIT_ADDRESS EF_CUDA_ACCELERATORS EF_CUDA_SM90 EF_CUDA_VIRTUAL_SM(EF_CUDA_SM90)"
	.elftype	@"ET_EXEC"


//--------------------- .nv.info                  --------------------------
	.section	.nv.info,"",@"SHT_CUDA_INFO"
	.align	4


	//----- nvinfo : EIATTR_REGCOUNT
	.align		4
        /*0000*/ 	.byte	0x04, 0x2f
        /*0002*/ 	.short	(.L_2 - .L_1)
	.align		4
.L_1:
        /*0004*/ 	.word	index@(triton_poi_fused_native_layer_norm_1)
        /*0008*/ 	.word	0x00000015


	//----- nvinfo : EIATTR_MIN_STACK_SIZE
	.align		4
.L_2:
        /*000c*/ 	.byte	0x04, 0x12
        /*000e*/ 	.short	(.L_4 - .L_3)
	.align		4
.L_3:
        /*0010*/ 	.word	index@(triton_poi_fused_native_layer_norm_1)
        /*0014*/ 	.word	0x00000000


	//----- nvinfo : EIATTR_FRAME_SIZE
	.align		4
.L_4:
        /*0018*/ 	.byte	0x04, 0x11
        /*001a*/ 	.short	(.L_6 - .L_5)
	.align		4
.L_5:
        /*001c*/ 	.word	index@(triton_poi_fused_native_layer_norm_1)
        /*0020*/ 	.word	0x00000000


	//----- nvinfo : EIATTR_MIN_STACK_SIZE
	.align		4
.L_6:
        /*0024*/ 	.byte	0x04, 0x12
        /*0026*/ 	.short	(.L_8 - .L_7)
	.align		4
.L_7:
        /*0028*/ 	.word	index@(triton_poi_fused_native_layer_norm_1)
        /*002c*/ 	.word	0x00000000
.L_8:


//--------------------- .nv.info.triton_poi_fused_native_layer_norm_1 --------------------------
	.section	.nv.info.triton_poi_fused_native_layer_norm_1,"",@"SHT_CUDA_INFO"
	.sectionflags	@""
	.align	4


	//----- nvinfo : EIATTR_CUDA_API_VERSION
	.align		4
        /*0000*/ 	.byte	0x04, 0x37
        /*0002*/ 	.short	(.L_10 - .L_9)
.L_9:
        /*0004*/ 	.word	0x0000007c


	//----- nvinfo : EIATTR_KPARAM_INFO
	.align		4
.L_10:
        /*0008*/ 	.byte	0x04, 0x17
        /*000a*/ 	.short	(.L_12 - .L_11)
.L_11:
        /*000c*/ 	.word	0x00000000
        /*0010*/ 	.short	0x0003
        /*0012*/ 	.short	0x0018
        /*0014*/ 	.byte	0x00, 0xf0, 0x11, 0x00


	//----- nvinfo : EIATTR_KPARAM_INFO
	.align		4
.L_12:
        /*0018*/ 	.byte	0x04, 0x17
        /*001a*/ 	.short	(.L_14 - .L_13)
.L_13:
        /*001c*/ 	.word	0x00000000
        /*0020*/ 	.short	0x0002
        /*0022*/ 	.short	0x0010
        /*0024*/ 	.byte	0x00, 0xf4, 0x21, 0x00


	//----- nvinfo : EIATTR_KPARAM_INFO
	.align		4
.L_14:
        /*0028*/ 	.byte	0x04, 0x17
        /*002a*/ 	.short	(.L_16 - .L_15)
.L_15:
        /*002c*/ 	.word	0x00000000
        /*0030*/ 	.short	0x0001
        /*0032*/ 	.short	0x0008
        /*0034*/ 	.byte	0x00, 0xf4, 0x21, 0x00


	//----- nvinfo : EIATTR_KPARAM_INFO
	.align		4
.L_16:
        /*0038*/ 	.byte	0x04, 0x17
        /*003a*/ 	.short	(.L_18 - .L_17)
.L_17:
        /*003c*/ 	.word	0x00000000
        /*0040*/ 	.short	0x0000
        /*0042*/ 	.short	0x0000
        /*0044*/ 	.byte	0x00, 0xf4, 0x21, 0x00


	//----- nvinfo : EIATTR_SPARSE_MMA_MASK
	.align		4
.L_18:
        /*0048*/ 	.byte	0x03, 0x50
        /*004a*/ 	.short	0x0000


	//----- nvinfo : EIATTR_MAXREG_COUNT
	.align		4
        /*004c*/ 	.byte	0x03, 0x1b
        /*004e*/ 	.short	0x00ff


	//----- nvinfo : EIATTR_EXIT_INSTR_OFFSETS
	.align		4
        /*0050*/ 	.byte	0x04, 0x1c
        /*0052*/ 	.short	(.L_20 - .L_19)


	//   ....[0]....
.L_19:
        /*0054*/ 	.word	0x000003c0


	//   ....[1]....
        /*0058*/ 	.word	0x00000420


	//----- nvinfo : EIATTR_REQNTID
	.align		4
.L_20:
        /*005c*/ 	.byte	0x04, 0x10
        /*005e*/ 	.short	(.L_22 - .L_21)
.L_21:
        /*0060*/ 	.word	0x00000080
        /*0064*/ 	.word	0x00000001
        /*0068*/ 	.word	0x00000001


	//----- nvinfo : EIATTR_CBANK_PARAM_SIZE
	.align		4
.L_22:
        /*006c*/ 	.byte	0x03, 0x19
        /*006e*/ 	.short	0x001c


	//----- nvinfo : EIATTR_PARAM_CBANK
	.align		4
        /*0070*/ 	.byte	0x04, 0x0a
        /*0072*/ 	.short	(.L_24 - .L_23)
	.align		4
.L_23:
        /*0074*/ 	.word	index@(.nv.constant0.triton_poi_fused_native_layer_norm_1)
        /*0078*/ 	.short	0x0210
        /*007a*/ 	.short	0x001c


	//----- nvinfo : EIATTR_SW_WAR
	.align		4
.L_24:
        /*007c*/ 	.byte	0x04, 0x36
        /*007e*/ 	.short	(.L_26 - .L_25)
.L_25:
        /*0080*/ 	.word	0x00000008
.L_26:


//--------------------- .nv.callgraph             --------------------------
	.section	.nv.callgraph,"",@"SHT_CUDA_CALLGRAPH"
	.align	4
	.sectionentsize	8
	.align		4
        /*0000*/ 	.word	0x00000000
	.align		4
        /*0004*/ 	.word	0xffffffff
	.align		4
        /*0008*/ 	.word	0x00000000
	.align		4
        /*000c*/ 	.word	0xfffffffe
	.align		4
        /*0010*/ 	.word	0x00000000
	.align		4
        /*0014*/ 	.word	0xfffffffd
	.align		4
        /*0018*/ 	.word	0x00000000
	.align		4
        /*001c*/ 	.word	0xfffffffc


//--------------------- .nv.constant4             --------------------------
	.section	.nv.constant4,"a",@progbits
	.align	8
	.align		8
.nv.constant4:
        /*0000*/ 	.dword	_$_str


//--------------------- .text.triton_poi_fused_native_layer_norm_1 --------------------------
	.section	.text.triton_poi_fused_native_layer_norm_1,"ax",@progbits
	.align	128
        .global         triton_poi_fused_native_layer_norm_1
        .type           triton_poi_fused_native_layer_norm_1,@function
        .size           triton_poi_fused_native_layer_norm_1,(.L_x_1 - triton_poi_fused_native_layer_norm_1)
        .other          triton_poi_fused_native_layer_norm_1,@"STO_CUDA_ENTRY STV_DEFAULT"
triton_poi_fused_native_layer_norm_1:
.text.triton_poi_fused_native_layer_norm_1:
[----:B------:R-:W0:Y:S02]  /*0000*/  LDC R1, c[0x0][0x28] ;  /* 0x00000a00ff017b82 */ /* 0x000e240000000800 */
[----:B------:R-:W1:Y:S01]  /*0010*/  S2R R0, SR_TID.X ;  /* 0x0000000000007919 */ /* 0x000e620000002100 */
[----:B------:R-:W-:Y:S01]  /*0020*/  CS2R R6, SRZ ;  /* 0x0000000000067805 */ /* 0x000fe2000001ff00 */
[----:B------:R-:W-:Y:S01]  /*0030*/  ULDC.64 UR4, c[0x0][0x208] ;  /* 0x0000820000047ab9 */ /* 0x000fe20000000a00 */
[----:B------:R-:W2:Y:S01]  /*0040*/  S2R R3, SR_CTAID.X ;  /* 0x0000000000037919 */ /* 0x000ea20000002500 */
[----:B-1----:R-:W-:-:S04]  /*0050*/  SHF.L.U32 R0, R0, 0x1, RZ ;  /* 0x0000000100007819 */ /* 0x002fc800000006ff */
[----:B------:R-:W-:-:S04]  /*0060*/  LOP3.LUT R0, R0, 0xfe, RZ, 0xc0, !PT ;  /* 0x000000fe00007812 */ /* 0x000fc800078ec0ff */
[----:B--2---:R-:W-:Y:S02]  /*0070*/  LEA R0, R3, R0, 0x8 ;  /* 0x0000000003007211 */ /* 0x004fe400078e40ff */
[----:B------:R-:W1:Y:S02]  /*0080*/  LDC.64 R2, c[0x0][0x210] ;  /* 0x00008400ff027b82 */ /* 0x000e640000000a00 */
[----:B------:R-:W-:Y:S02]  /*0090*/  SHF.R.S32.HI R5, RZ, 0x1f, R0 ;  /* 0x0000001fff057819 */ /* 0x000fe40000011400 */
[----:B------:R-:W-:Y:S02]  /*00a0*/  ISETP.GE.AND P0, PT, R0, 0x100, PT ;  /* 0x000001000000780c */ /* 0x000fe40003f06270 */
[----:B------:R-:W-:-:S04]  /*00b0*/  LEA.HI R5, R5, R0, RZ, 0x6 ;  /* 0x0000000005057211 */ /* 0x000fc800078f30ff */
[C---:B------:R-:W-:Y:S02]  /*00c0*/  SHF.L.U32 R4, R5.reuse, 0x2, RZ ;  /* 0x0000000205047819 */ /* 0x040fe400000006ff */
[----:B------:R-:W-:Y:S02]  /*00d0*/  LOP3.LUT R5, R5, 0xffffffc0, RZ, 0xc0, !PT ;  /* 0xffffffc005057812 */ /* 0x000fe400078ec0ff */
[----:B------:R-:W-:-:S04]  /*00e0*/  LOP3.LUT R4, R4, 0xffffff00, RZ, 0xc0, !PT ;  /* 0xffffff0004047812 */ /* 0x000fc800078ec0ff */
[----:B------:R-:W-:Y:S02]  /*00f0*/  IADD3 R9, R4, R0, -R5 ;  /* 0x0000000004097210 */ /* 0x000fe40007ffe805 */
[----:B------:R-:W-:Y:S02]  /*0100*/  CS2R R4, SRZ ;  /* 0x0000000000047805 */ /* 0x000fe4000001ff00 */
[----:B------:R-:W-:Y:S02]  /*0110*/  IADD3 R13, R9, 0x40, RZ ;  /* 0x00000040090d7810 */ /* 0x000fe40007ffe0ff */
[----:B------:R-:W-:Y:S01]  /*0120*/  IADD3 R15, R9, 0x80, RZ ;  /* 0x00000080090f7810 */ /* 0x000fe20007ffe0ff */
[----:B-1----:R-:W-:Y:S01]  /*0130*/  IMAD.WIDE R10, R9, 0x4, R2 ;  /* 0x00000004090a7825 */ /* 0x002fe200078e0202 */
[----:B------:R-:W-:-:S03]  /*0140*/  IADD3 R17, R9, 0xc0, RZ ;  /* 0x000000c009117810 */ /* 0x000fc60007ffe0ff */
[--C-:B------:R-:W-:Y:S01]  /*0150*/  IMAD.WIDE R12, R13, 0x4, R2.reuse ;  /* 0x000000040d0c7825 */ /* 0x100fe200078e0202 */
[----:B------:R-:W-:Y:S01]  /*0160*/  CS2R R8, SRZ ;  /* 0x0000000000087805 */ /* 0x000fe2000001ff00 */
[----:B------:R-:W2:Y:S02]  /*0170*/  @!P0 LDG.E.64 R6, desc[UR4][R10.64] ;  /* 0x000000040a068981 */ /* 0x000ea4000c1e1b00 */
[--C-:B------:R-:W-:Y:S02]  /*0180*/  IMAD.WIDE R14, R15, 0x4, R2.reuse ;  /* 0x000000040f0e7825 */ /* 0x100fe400078e0202 */
[----:B------:R1:W2:Y:S02]  /*0190*/  @!P0 LDG.E.64 R4, desc[UR4][R12.64] ;  /* 0x000000040c048981 */ /* 0x0002a4000c1e1b00 */
[----:B------:R-:W-:Y:S01]  /*01a0*/  IMAD.WIDE R16, R17, 0x4, R2 ;  /* 0x0000000411107825 */ /* 0x000fe200078e0202 */
[----:B------:R-:W-:Y:S01]  /*01b0*/  CS2R R2, SRZ ;  /* 0x0000000000027805 */ /* 0x000fe2000001ff00 */
[----:B------:R-:W3:Y:S05]  /*01c0*/  @!P0 LDG.E.64 R8, desc[UR4][R14.64] ;  /* 0x000000040e088981 */ /* 0x000eea000c1e1b00 */
[----:B------:R-:W4:Y:S01]  /*01d0*/  @!P0 LDG.E.64 R2, desc[UR4][R16.64] ;  /* 0x0000000410028981 */ /* 0x000f22000c1e1b00 */
[----:B-1----:R-:W1:Y:S02]  /*01e0*/  LDC.64 R12, c[0x0][0x218] ;  /* 0x00008600ff0c7b82 */ /* 0x002e640000000a00 */
[----:B-1----:R-:W-:-:S04]  /*01f0*/  IMAD.WIDE R12, R0, 0x4, R12 ;  /* 0x00000004000c7825 */ /* 0x002fc800078e020c */
[----:B--2---:R-:W-:Y:S01]  /*0200*/  FADD R11, R4, R6 ;  /* 0x00000006040b7221 */ /* 0x004fe20000000000 */
[----:B------:R-:W-:-:S03]  /*0210*/  FADD R10, R5, R7 ;  /* 0x00000007050a7221 */ /* 0x000fc60000000000 */
[----:B---3--:R-:W-:Y:S01]  /*0220*/  FADD R11, R11, R8 ;  /* 0x000000080b0b7221 */ /* 0x008fe20000000000 */
[----:B------:R-:W-:-:S03]  /*0230*/  FADD R10, R10, R9 ;  /* 0x000000090a0a7221 */ /* 0x000fc60000000000 */
[----:B----4-:R-:W-:Y:S01]  /*0240*/  FADD R11, R11, R2 ;  /* 0x000000020b0b7221 */ /* 0x010fe20000000000 */
[----:B------:R-:W-:-:S03]  /*0250*/  FADD R18, R10, R3 ;  /* 0x000000030a127221 */ /* 0x000fc60000000000 */
[----:B------:R-:W-:Y:S01]  /*0260*/  FMUL R10, R11, 0.25 ;  /* 0x3e8000000b0a7820 */ /* 0x000fe20000400000 */
[----:B------:R-:W-:-:S03]  /*0270*/  FMUL R11, R18, 0.25 ;  /* 0x3e800000120b7820 */ /* 0x000fc60000400000 */
[C---:B------:R-:W-:Y:S01]  /*0280*/  FADD R4, -R10.reuse, R4 ;  /* 0x000000040a047221 */ /* 0x040fe20000000100 */
[C---:B------:R-:W-:Y:S01]  /*0290*/  FADD R5, -R11.reuse, R5 ;  /* 0x000000050b057221 */ /* 0x040fe20000000100 */
[----:B------:R-:W-:Y:S01]  /*02a0*/  FADD R6, -R10, R6 ;  /* 0x000000060a067221 */ /* 0x000fe20000000100 */
[----:B------:R-:W-:Y:S01]  /*02b0*/  FADD R7, -R11, R7 ;  /* 0x000000070b077221 */ /* 0x000fe20000000100 */
[----:B------:R-:W-:Y:S01]  /*02c0*/  FMUL R15, R4, R4 ;  /* 0x00000004040f7220 */ /* 0x000fe20000400000 */
[----:B------:R-:W-:Y:S01]  /*02d0*/  FMUL R4, R5, R5 ;  /* 0x0000000505047220 */ /* 0x000fe20000400000 */
[----:B------:R-:W-:Y:S01]  /*02e0*/  FADD R8, -R10, R8 ;  /* 0x000000080a087221 */ /* 0x000fe20000000100 */
[----:B------:R-:W-:Y:S01]  /*02f0*/  FADD R9, -R11, R9 ;  /* 0x000000090b097221 */ /* 0x000fe20000000100 */
[----:B------:R-:W-:Y:S01]  /*0300*/  FFMA R15, R6, R6, R15 ;  /* 0x00000006060f7223 */ /* 0x000fe2000000000f */
[----:B------:R-:W-:Y:S01]  /*0310*/  FFMA R4, R7, R7, R4 ;  /* 0x0000000707047223 */ /* 0x000fe20000000004 */
[----:B------:R-:W-:Y:S01]  /*0320*/  FADD R2, -R10, R2 ;  /* 0x000000020a027221 */ /* 0x000fe20000000100 */
[----:B------:R-:W-:Y:S01]  /*0330*/  FADD R3, -R11, R3 ;  /* 0x000000030b037221 */ /* 0x000fe20000000100 */
[----:B------:R-:W-:Y:S01]  /*0340*/  FFMA R15, R8, R8, R15 ;  /* 0x00000008080f7223 */ /* 0x000fe2000000000f */
[----:B------:R-:W-:Y:S01]  /*0350*/  FFMA R4, R9, R9, R4 ;  /* 0x0000000909047223 */ /* 0x000fe20000000004 */
[----:B------:R-:W-:Y:S01]  /*0360*/  HFMA2.MMA R5, -RZ, RZ, 1.625, 0 ;  /* 0x3e800000ff057435 */ /* 0x000fe200000001ff */
[----:B------:R1:W-:Y:S01]  /*0370*/  @!P0 STG.E.64 desc[UR4][R12.64], R10 ;  /* 0x0000000a0c008986 */ /* 0x0003e2000c101b04 */
[----:B------:R-:W-:Y:S01]  /*0380*/  FFMA R15, R2, R2, R15 ;  /* 0x00000002020f7223 */ /* 0x000fe2000000000f */
[----:B------:R-:W-:-:S02]  /*0390*/  FFMA R4, R3, R3, R4 ;  /* 0x0000000303047223 */ /* 0x000fc40000000004 */
[----:B------:R-:W2:Y:S05]  /*03a0*/  LDC.64 R2, c[0x0][0x220] ;  /* 0x00008800ff027b82 */ /* 0x000eaa0000000a00 */
[----:B------:R-:W-:Y:S01]  /*03b0*/  FFMA R15, R15, R5, 9.9999997473787516356e-06 ;  /* 0x3727c5ac0f0f7423 */ /* 0x000fe20000000005 */
[----:B------:R-:W-:Y:S06]  /*03c0*/  @P0 EXIT ;  /* 0x000000000000094d */ /* 0x000fec0003800000 */
[----:B------:R-:W-:Y:S01]  /*03d0*/  FFMA R4, R4, R5, 9.9999997473787516356e-06 ;  /* 0x3727c5ac04047423 */ /* 0x000fe20000000005 */
[----:B------:R-:W-:Y:S01]  /*03e0*/  MUFU.RSQ R6, R15 ;  /* 0x0000000f00067308 */ /* 0x000fe20000001400 */
[----:B--2---:R-:W-:-:S07]  /*03f0*/  IMAD.WIDE R2, R0, 0x4, R2 ;  /* 0x0000000400027825 */ /* 0x004fce00078e0202 */
[----:B------:R-:W0:Y:S02]  /*0400*/  MUFU.RSQ R7, R4 ;  /* 0x0000000400077308 */ /* 0x000e240000001400 */
[----:B0-----:R-:W-:Y:S01]  /*0410*/  STG.E.64 desc[UR4][R2.64], R6 ;  /* 0x0000000602007986 */ /* 0x001fe2000c101b04 */
[----:B------:R-:W-:Y:S05]  /*0420*/  EXIT ;  /* 0x000000000000794d */ /* 0x000fea0003800000 */
.L_x_0:
[----:B------:R-:W-:-:S00]  /*0430*/  BRA `(.L_x_0) ;  /* 0xfffffffc00fc7947 */ /* 0x000fc0000383ffff */
[----:B------:R-:W-:-:S00]  /*0440*/  NOP ;  /* 0x0000000000007918 */ /* 0x000fc00000000000 */
        /* <DEDUP_REMOVED lines=11> */
.L_x_1:


//--------------------- .nv.global.init           --------------------------
	.section	.nv.global.init,"aw",@progbits
.nv.global.init:
	.type		_$_str,@object
	.size		_$_str,(.L_0 - _$_str)
_$_str:
        /*0000*/ 	.byte	0x5f, 0x5f, 0x43, 0x55, 0x44, 0x41, 0x5f, 0x46, 0x54, 0x5a, 0x00
.L_0:


//--------------------- .nv.constant0.triton_poi_fused_native_layer_norm_1 --------------------------
	.section	.nv.constant0.triton_poi_fused_native_layer_norm_1,"a",@progbits
	.sectionflags	@""
	.align	4
.nv.constant0.triton_poi_fused_native_layer_norm_1:
	.zero		556
